//
// Generated by NVIDIA NVVM Compiler
//
// Compiler Build ID: CL-36424714
// Cuda compilation tools, release 13.0, V13.0.88
// Based on NVVM 20.0.0
//

.version 9.0
.target sm_100
.address_size 64

	// .globl	_Z3sumPfS_i
// _ZZ3sumPfS_iE10sharedData has been demoted

.visible .entry _Z3sumPfS_i(
	.param .u64 .ptr .align 1 _Z3sumPfS_i_param_0,
	.param .u64 .ptr .align 1 _Z3sumPfS_i_param_1,
	.param .u32 _Z3sumPfS_i_param_2
)
{
	.reg .pred 	%p<5>;
	.reg .b32 	%r<11>;
	.reg .b32 	%f<6>;
	.reg .b64 	%rd<7>;
	// demoted variable
	.shared .align 4 .b8 _ZZ3sumPfS_iE10sharedData[4096];
	ld.param.u64 	%rd2, [_Z3sumPfS_i_param_0];
	ld.param.u64 	%rd1, [_Z3sumPfS_i_param_1];
	ld.param.u32 	%r10, [_Z3sumPfS_i_param_2];
	cvta.to.global.u64 	%rd3, %rd2;
	mov.u32 	%r1, %tid.x;
	mul.wide.u32 	%rd4, %r1, 4;
	add.s64 	%rd5, %rd3, %rd4;
	ld.global.f32 	%f1, [%rd5];
	shl.b32 	%r6, %r1, 2;
	mov.u32 	%r7, _ZZ3sumPfS_iE10sharedData;
	add.s32 	%r2, %r7, %r6;
	st.shared.f32 	[%r2], %f1;
	setp.lt.s32 	%p1, %r10, 2;
	@%p1 bra 	$L__BB0_4;
$L__BB0_1:
	shr.u32 	%r4, %r10, 1;
	setp.ge.u32 	%p2, %r1, %r4;
	@%p2 bra 	$L__BB0_3;
	ld.shared.f32 	%f2, [%r2];
	shl.b32 	%r8, %r4, 2;
	add.s32 	%r9, %r2, %r8;
	ld.shared.f32 	%f3, [%r9];
	add.f32 	%f4, %f2, %f3;
	st.shared.f32 	[%r2], %f4;
$L__BB0_3:
	bar.sync 	0;
	setp.gt.u32 	%p3, %r10, 3;
	mov.u32 	%r10, %r4;
	@%p3 bra 	$L__BB0_1;
$L__BB0_4:
	setp.ne.s32 	%p4, %r1, 0;
	@%p4 bra 	$L__BB0_6;
	ld.shared.f32 	%f5, [_ZZ3sumPfS_iE10sharedData];
	cvta.to.global.u64 	%rd6, %rd1;
	st.global.f32 	[%rd6], %f5;
$L__BB0_6:
	ret;

}


// ===== COMPILED SASS (sm_100) =====

	.target	sm_100

	.elftype	@"ET_EXEC"


//--------------------- .note.nv.tkinfo           --------------------------
	.section	.note.nv.tkinfo,"",@"SHT_NOTE"
	.sectionflags	@"SHF_NOTE_NV_TKINFO"
	.tkinfo
        /*0018*/ 	.word	0x00000002
        /*0030*/ 	.string	""
        /*0030*/ 	.string	"ptxas"
        /*0030*/ 	.string	"Cuda compilation tools, release 13.0, V13.0.88"
        /*0030*/ 	.string	"Build cuda_13.0.r13.0/compiler.36424714_0"
        /*0030*/ 	.string	"-arch sm_100 -m 64 "



//--------------------- .note.nv.cuinfo           --------------------------
	.section	.note.nv.cuinfo,"",@"SHT_NOTE"
	.sectionflags	@"SHF_NOTE_NV_CUINFO"
        /*0018*/ 	.short	0x0002
        /*001a*/ 	.short	0x0064
        /*001c*/ 	.short	0x0082
	.zero		2


//--------------------- .nv.info                  --------------------------
	.section	.nv.info,"",@"SHT_CUDA_INFO"
	.align	4


	//----- nvinfo : EIATTR_REGCOUNT
	.align		4
        /*0000*/ 	.byte	0x04, 0x2f
        /*0002*/ 	.short	(.L_1 - .L_0)
	.align		4
.L_0:
        /*0004*/ 	.word	index@(_Z3sumPfS_i)
        /*0008*/ 	.word	0x0000000a


	//----- nvinfo : EIATTR_FRAME_SIZE
	.align		4
.L_1:
        /*000c*/ 	.byte	0x04, 0x11
        /*000e*/ 	.short	(.L_3 - .L_2)
	.align		4
.L_2:
        /*0010*/ 	.word	index@(_Z3sumPfS_i)
        /*0014*/ 	.word	0x00000000


	//----- nvinfo : EIATTR_MIN_STACK_SIZE
	.align		4
.L_3:
        /*0018*/ 	.byte	0x04, 0x12
        /*001a*/ 	.short	(.L_5 - .L_4)
	.align		4
.L_4:
        /*001c*/ 	.word	index@(_Z3sumPfS_i)
        /*0020*/ 	.word	0x00000000
.L_5:


//--------------------- .nv.compat                --------------------------
	.section	.nv.compat,"",@"SHT_CUDA_COMPAT_INFO"
	.align	4
        /*0000*/ 	.byte	0x02, 0x09, 0x00, 0x00, 0x02, 0x02, 0x01, 0x00, 0x02, 0x05, 0x05, 0x00, 0x03, 0x07, 0x01, 0x01
        /*0010*/ 	.byte	0x02, 0x03, 0x00, 0x00, 0x02, 0x06, 0x01, 0x00, 0x04, 0x0b, 0x08, 0x00, 0x09, 0x00, 0x00, 0x00
        /*0020*/ 	.byte	0x00, 0x00, 0x00, 0x00


//--------------------- .nv.info._Z3sumPfS_i      --------------------------
	.section	.nv.info._Z3sumPfS_i,"",@"SHT_CUDA_INFO"
	.sectionflags	@""
	.align	4


	//----- nvinfo : EIATTR_CUDA_API_VERSION
	.align		4
        /*0000*/ 	.byte	0x04, 0x37
        /*0002*/ 	.short	(.L_7 - .L_6)
.L_6:
        /*0004*/ 	.word	0x00000082


	//----- nvinfo : EIATTR_KPARAM_INFO
	.align		4
.L_7:
        /*0008*/ 	.byte	0x04, 0x17
        /*000a*/ 	.short	(.L_9 - .L_8)
.L_8:
        /*000c*/ 	.word	0x00000000
        /*0010*/ 	.short	0x0002
        /*0012*/ 	.short	0x0010
        /*0014*/ 	.byte	0x00, 0xf0, 0x11, 0x00


	//----- nvinfo : EIATTR_KPARAM_INFO
	.align		4
.L_9:
        /*0018*/ 	.byte	0x04, 0x17
        /*001a*/ 	.short	(.L_11 - .L_10)
.L_10:
        /*001c*/ 	.word	0x00000000
        /*0020*/ 	.short	0x0001
        /*0022*/ 	.short	0x0008
        /*0024*/ 	.byte	0x00, 0xf5, 0x21, 0x00


	//----- nvinfo : EIATTR_KPARAM_INFO
	.align		4
.L_11:
        /*0028*/ 	.byte	0x04, 0x17
        /*002a*/ 	.short	(.L_13 - .L_12)
.L_12:
        /*002c*/ 	.word	0x00000000
        /*0030*/ 	.short	0x0000
        /*0032*/ 	.short	0x0000
        /*0034*/ 	.byte	0x00, 0xf5, 0x21, 0x00


	//----- nvinfo : EIATTR_SPARSE_MMA_MASK
	.align		4
.L_13:
        /*0038*/ 	.byte	0x03, 0x50
        /*003a*/ 	.short	0x0000


	//----- nvinfo : EIATTR_MAXREG_COUNT
	.align		4
        /*003c*/ 	.byte	0x03, 0x1b
        /*003e*/ 	.short	0x00ff


	//----- nvinfo : EIATTR_NUM_BARRIERS
	.align		4
        /*0040*/ 	.byte	0x02, 0x4c
        /*0042*/ 	.byte	0x01
	.zero		1


	//----- nvinfo : EIATTR_MERCURY_ISA_VERSION
	.align		4
        /*0044*/ 	.byte	0x03, 0x5f
        /*0046*/ 	.short	0x0101


	//----- nvinfo : EIATTR_VRC_CTA_INIT_COUNT
	.align		4
        /*0048*/ 	.byte	0x02, 0x4a
	.zero		1
	.zero		1


	//----- nvinfo : EIATTR_EXIT_INSTR_OFFSETS
	.align		4
        /*004c*/ 	.byte	0x04, 0x1c
        /*004e*/ 	.short	(.L_15 - .L_14)


	//   ....[0]....
.L_14:
        /*0050*/ 	.word	0x000001c0


	//   ....[1]....
        /*0054*/ 	.word	0x00000230


	//----- nvinfo : EIATTR_CBANK_PARAM_SIZE
	.align		4
.L_15:
        /*0058*/ 	.byte	0x03, 0x19
        /*005a*/ 	.short	0x0014


	//----- nvinfo : EIATTR_PARAM_CBANK
	.align		4
        /*005c*/ 	.byte	0x04, 0x0a
        /*005e*/ 	.short	(.L_17 - .L_16)
	.align		4
.L_16:
        /*0060*/ 	.word	index@(.nv.constant0._Z3sumPfS_i)
        /*0064*/ 	.short	0x0380
        /*0066*/ 	.short	0x0014


	//----- nvinfo : EIATTR_SW_WAR
	.align		4
.L_17:
        /*0068*/ 	.byte	0x04, 0x36
        /*006a*/ 	.short	(.L_19 - .L_18)
.L_18:
        /*006c*/ 	.word	0x00000008
.L_19:


//--------------------- .nv.callgraph             --------------------------
	.section	.nv.callgraph,"",@"SHT_CUDA_CALLGRAPH"
	.align	4
	.sectionentsize	8
	.align		4
        /*0000*/ 	.word	0x00000000
	.align		4
        /*0004*/ 	.word	0xffffffff
	.align		4
        /*0008*/ 	.word	0x00000000
	.align		4
        /*000c*/ 	.word	0xfffffffe
	.align		4
        /*0010*/ 	.word	0x00000000
	.align		4
        /*0014*/ 	.word	0xfffffffd
	.align		4
        /*0018*/ 	.word	0x00000000
	.align		4
        /*001c*/ 	.word	0xfffffffc


//--------------------- .text._Z3sumPfS_i         --------------------------
	.section	.text._Z3sumPfS_i,"ax",@progbits
	.align	128
        .global         _Z3sumPfS_i
        .type           _Z3sumPfS_i,@function
        .size           _Z3sumPfS_i,(.L_x_3 - _Z3sumPfS_i)
        .other          _Z3sumPfS_i,@"STO_CUDA_ENTRY STV_DEFAULT"
_Z3sumPfS_i:
.text._Z3sumPfS_i:
[----:B------:R-:W-:Y:S01]  /*0000*/  LDC R1, c[0x0][0x37c] ;  /* 0x0000df00ff017b82 */ /* 0x000fe20000000800 */
[----:B------:R-:W0:Y:S07]  /*0010*/  S2R R7, SR_TID.X ;  /* 0x0000000000077919 */ /* 0x000e2e0000002100 */
[----:B------:R-:W0:Y:S01]  /*0020*/  LDC.64 R2, c[0x0][0x380] ;  /* 0x0000e000ff027b82 */ /* 0x000e220000000a00 */
[----:B------:R-:W1:Y:S01]  /*0030*/  LDCU.64 UR6, c[0x0][0x358] ;  /* 0x00006b00ff0677ac */ /* 0x000e620008000a00 */
[----:B------:R-:W2:Y:S01]  /*0040*/  LDCU UR8, c[0x0][0x390] ;  /* 0x00007200ff0877ac */ /* 0x000ea20008000800 */
[----:B0-----:R-:W-:-:S06]  /*0050*/  IMAD.WIDE.U32 R2, R7, 0x4, R2 ;  /* 0x0000000407027825 */ /* 0x001fcc00078e0002 */
[----:B-1----:R-:W3:Y:S01]  /*0060*/  LDG.E R2, desc[UR6][R2.64] ;  /* 0x0000000602027981 */ /* 0x002ee2000c1e1900 */
[----:B------:R-:W0:Y:S01]  /*0070*/  S2UR UR5, SR_CgaCtaId ;  /* 0x00000000000579c3 */ /* 0x000e220000008800 */
[----:B------:R-:W-:Y:S01]  /*0080*/  UMOV UR4, 0x400 ;  /* 0x0000040000047882 */ /* 0x000fe20000000000 */
[----:B--2---:R-:W-:Y:S01]  /*0090*/  UISETP.GE.AND UP0, UPT, UR8, 0x2, UPT ;  /* 0x000000020800788c */ /* 0x004fe2000bf06270 */
[----:B------:R-:W-:Y:S01]  /*00a0*/  ISETP.NE.AND P0, PT, R7, RZ, PT ;  /* 0x000000ff0700720c */ /* 0x000fe20003f05270 */
[----:B0-----:R-:W-:-:S06]  /*00b0*/  ULEA UR4, UR5, UR4, 0x18 ;  /* 0x0000000405047291 */ /* 0x001fcc000f8ec0ff */
[----:B------:R-:W-:-:S05]  /*00c0*/  LEA R5, R7, UR4, 0x2 ;  /* 0x0000000407057c11 */ /* 0x000fca000f8e10ff */
[----:B---3--:R0:W-:Y:S01]  /*00d0*/  STS [R5], R2 ;  /* 0x0000000205007388 */ /* 0x0081e20000000800 */
[----:B------:R-:W-:Y:S05]  /*00e0*/  BRA.U !UP0, `(.L_x_0) ;  /* 0x0000000108347547 */ /* 0x000fea000b800000 */
[----:B------:R-:W1:Y:S02]  /*00f0*/  LDCU UR4, c[0x0][0x390] ;  /* 0x00007200ff0477ac */ /* 0x000e640008000800 */
[----:B-1----:R-:W-:-:S07]  /*0100*/  IMAD.U32 R0, RZ, RZ, UR4 ;  /* 0x00000004ff007e24 */ /* 0x002fce000f8e00ff */
.L_x_1:
[----:B------:R-:W-:-:S04]  /*0110*/  SHF.R.U32.HI R4, RZ, 0x1, R0 ;  /* 0x00000001ff047819 */ /* 0x000fc80000011600 */
[----:B------:R-:W-:-:S13]  /*0120*/  ISETP.GE.U32.AND P1, PT, R7, R4, PT ;  /* 0x000000040700720c */ /* 0x000fda0003f26070 */
[----:B------:R-:W-:Y:S01]  /*0130*/  @!P1 IMAD R3, R4, 0x4, R5 ;  /* 0x0000000404039824 */ /* 0x000fe200078e0205 */
[----:B0-----:R-:W-:Y:S05]  /*0140*/  @!P1 LDS R2, [R5] ;  /* 0x0000000005029984 */ /* 0x001fea0000000800 */
[----:B------:R-:W0:Y:S02]  /*0150*/  @!P1 LDS R3, [R3] ;  /* 0x0000000003039984 */ /* 0x000e240000000800 */
[----:B0-----:R-:W-:-:S05]  /*0160*/  @!P1 FADD R2, R2, R3 ;  /* 0x0000000302029221 */ /* 0x001fca0000000000 */
[----:B------:R1:W-:Y:S01]  /*0170*/  @!P1 STS [R5], R2 ;  /* 0x0000000205009388 */ /* 0x0003e20000000800 */
[----:B------:R-:W-:Y:S01]  /*0180*/  BAR.SYNC.DEFER_BLOCKING 0x0 ;  /* 0x0000000000007b1d */ /* 0x000fe20000010000 */
[----:B------:R-:W-:Y:S01]  /*0190*/  ISETP.GT.U32.AND P1, PT, R0, 0x3, PT ;  /* 0x000000030000780c */ /* 0x000fe20003f24070 */
[----:B------:R-:W-:-:S12]  /*01a0*/  IMAD.MOV.U32 R0, RZ, RZ, R4 ;  /* 0x000000ffff007224 */ /* 0x000fd800078e0004 */
[----:B-1----:R-:W-:Y:S05]  /*01b0*/  @P1 BRA `(.L_x_1) ;  /* 0xfffffffc00d41947 */ /* 0x002fea000383ffff */
.L_x_0:
[----:B------:R-:W-:Y:S05]  /*01c0*/  @P0 EXIT ;  /* 0x000000000000094d */ /* 0x000fea0003800000 */
[----:B------:R-:W1:Y:S01]  /*01d0*/  S2UR UR5, SR_CgaCtaId ;  /* 0x00000000000579c3 */ /* 0x000e620000008800 */
[----:B------:R-:W-:-:S07]  /*01e0*/  UMOV UR4, 0x400 ;  /* 0x0000040000047882 */ /* 0x000fce0000000000 */
[----:B0-----:R-:W0:Y:S01]  /*01f0*/  LDC.64 R2, c[0x0][0x388] ;  /* 0x0000e200ff027b82 */ /* 0x001e220000000a00 */
[----:B-1----:R-:W-:-:S09]  /*0200*/  ULEA UR4, UR5, UR4, 0x18 ;  /* 0x0000000405047291 */ /* 0x002fd2000f8ec0ff */
[----:B------:R-:W0:Y:S04]  /*0210*/  LDS R5, [UR4] ;  /* 0x00000004ff057984 */ /* 0x000e280008000800 */
[----:B0-----:R-:W-:Y:S01]  /*0220*/  STG.E desc[UR6][R2.64], R5 ;  /* 0x0000000502007986 */ /* 0x001fe2000c101906 */
[----:B------:R-:W-:Y:S05]  /*0230*/  EXIT ;  /* 0x000000000000794d */ /* 0x000fea0003800000 */
.L_x_2:
[----:B------:R-:W-:-:S00]  /*0240*/  BRA `(.L_x_2) ;  /* 0xfffffffc00fc7947 */ /* 0x000fc0000383ffff */
[----:B------:R-:W-:-:S00]  /*0250*/  NOP ;  /* 0x0000000000007918 */ /* 0x000fc00000000000 */
        /* <DEDUP_REMOVED lines=10> */
.L_x_3:


//--------------------- .nv.shared._Z3sumPfS_i    --------------------------
	.section	.nv.shared._Z3sumPfS_i,"aw",@nobits
	.sectionflags	@""
	.align	4
.nv.shared._Z3sumPfS_i:
	.zero		5120


//--------------------- .nv.shared.reserved.0     --------------------------
	.section	.nv.shared.reserved.0,"aw",@nobits
	.weak		__nv_reservedSMEM_offset_0_alias
	.size		__nv_reservedSMEM_offset_0_alias, 0, 64
	.other		__nv_reservedSMEM_offset_0_alias,@"STO_CUDA_RESERVED_SHARED STV_DEFAULT"
__nv_reservedSMEM_offset_0_alias:
	.zero		0
	.zero		64


//--------------------- .nv.constant0._Z3sumPfS_i --------------------------
	.section	.nv.constant0._Z3sumPfS_i,"a",@progbits
	.sectionflags	@""
	.align	4
.nv.constant0._Z3sumPfS_i:
	.zero		916


//--------------------- SYMBOLS --------------------------

	.type		.nv.reservedSmem.offset0,@object
	.size		.nv.reservedSmem.offset0,0x4
	.type		.nv.reservedSmem.cap,@object
	.size		.nv.reservedSmem.cap,0x4
